//
// Generated by NVIDIA NVVM Compiler
//
// Compiler Build ID: CL-36424714
// Cuda compilation tools, release 13.0, V13.0.88
// Based on NVVM 20.0.0
//

.version 9.0
.target sm_100
.address_size 64

	// .globl	_Z13productKernelPfPKfS1_
// _ZZ13productKernelPfPKfS1_E5cache has been demoted

.visible .entry _Z13productKernelPfPKfS1_(
	.param .u64 .ptr .align 1 _Z13productKernelPfPKfS1__param_0,
	.param .u64 .ptr .align 1 _Z13productKernelPfPKfS1__param_1,
	.param .u64 .ptr .align 1 _Z13productKernelPfPKfS1__param_2
)
{
	.reg .pred 	%p<7>;
	.reg .b32 	%r<18>;
	.reg .b32 	%f<14>;
	.reg .b64 	%rd<12>;
	// demoted variable
	.shared .align 4 .b8 _ZZ13productKernelPfPKfS1_E5cache[512];
	ld.param.u64 	%rd3, [_Z13productKernelPfPKfS1__param_0];
	ld.param.u64 	%rd4, [_Z13productKernelPfPKfS1__param_1];
	ld.param.u64 	%rd5, [_Z13productKernelPfPKfS1__param_2];
	mov.u32 	%r1, %tid.x;
	mov.u32 	%r2, %ctaid.x;
	mov.u32 	%r17, %ntid.x;
	mad.lo.s32 	%r16, %r2, %r17, %r1;
	setp.gt.s32 	%p1, %r16, 12287;
	mov.f32 	%f13, 0f00000000;
	@%p1 bra 	$L__BB0_3;
	mov.u32 	%r11, %nctaid.x;
	mul.lo.s32 	%r5, %r17, %r11;
	cvta.to.global.u64 	%rd1, %rd4;
	cvta.to.global.u64 	%rd2, %rd5;
	mov.f32 	%f13, 0f00000000;
$L__BB0_2:
	mul.wide.s32 	%rd6, %r16, 4;
	add.s64 	%rd7, %rd1, %rd6;
	ld.global.f32 	%f6, [%rd7];
	add.s64 	%rd8, %rd2, %rd6;
	ld.global.f32 	%f7, [%rd8];
	fma.rn.f32 	%f13, %f6, %f7, %f13;
	add.s32 	%r16, %r16, %r5;
	setp.lt.s32 	%p2, %r16, 12288;
	@%p2 bra 	$L__BB0_2;
$L__BB0_3:
	shl.b32 	%r12, %r1, 2;
	mov.u32 	%r13, _ZZ13productKernelPfPKfS1_E5cache;
	add.s32 	%r8, %r13, %r12;
	st.shared.f32 	[%r8], %f13;
	bar.sync 	0;
	setp.lt.u32 	%p3, %r17, 2;
	@%p3 bra 	$L__BB0_7;
$L__BB0_4:
	shr.u32 	%r10, %r17, 1;
	setp.ge.u32 	%p4, %r1, %r10;
	@%p4 bra 	$L__BB0_6;
	shl.b32 	%r14, %r10, 2;
	add.s32 	%r15, %r8, %r14;
	ld.shared.f32 	%f8, [%r15];
	ld.shared.f32 	%f9, [%r8];
	add.f32 	%f10, %f8, %f9;
	st.shared.f32 	[%r8], %f10;
$L__BB0_6:
	bar.sync 	0;
	setp.gt.u32 	%p5, %r17, 3;
	mov.u32 	%r17, %r10;
	@%p5 bra 	$L__BB0_4;
$L__BB0_7:
	setp.ne.s32 	%p6, %r1, 0;
	@%p6 bra 	$L__BB0_9;
	ld.shared.f32 	%f11, [_ZZ13productKernelPfPKfS1_E5cache];
	cvta.to.global.u64 	%rd9, %rd3;
	mul.wide.u32 	%rd10, %r2, 4;
	add.s64 	%rd11, %rd9, %rd10;
	st.global.f32 	[%rd11], %f11;
$L__BB0_9:
	ret;

}


// ===== COMPILED SASS (sm_100) =====

	.target	sm_100

	.elftype	@"ET_EXEC"


//--------------------- .note.nv.tkinfo           --------------------------
	.section	.note.nv.tkinfo,"",@"SHT_NOTE"
	.sectionflags	@"SHF_NOTE_NV_TKINFO"
	.tkinfo
        /*0018*/ 	.word	0x00000002
        /*0030*/ 	.string	""
        /*0030*/ 	.string	"ptxas"
        /*0030*/ 	.string	"Cuda compilation tools, release 13.0, V13.0.88"
        /*0030*/ 	.string	"Build cuda_13.0.r13.0/compiler.36424714_0"
        /*0030*/ 	.string	"-arch sm_100 -m 64 "



//--------------------- .note.nv.cuinfo           --------------------------
	.section	.note.nv.cuinfo,"",@"SHT_NOTE"
	.sectionflags	@"SHF_NOTE_NV_CUINFO"
        /*0018*/ 	.short	0x0002
        /*001a*/ 	.short	0x0064
        /*001c*/ 	.short	0x0082
	.zero		2


//--------------------- .nv.info                  --------------------------
	.section	.nv.info,"",@"SHT_CUDA_INFO"
	.align	4


	//----- nvinfo : EIATTR_REGCOUNT
	.align		4
        /*0000*/ 	.byte	0x04, 0x2f
        /*0002*/ 	.short	(.L_1 - .L_0)
	.align		4
.L_0:
        /*0004*/ 	.word	index@(_Z13productKernelPfPKfS1_)
        /*0008*/ 	.word	0x00000012


	//----- nvinfo : EIATTR_FRAME_SIZE
	.align		4
.L_1:
        /*000c*/ 	.byte	0x04, 0x11
        /*000e*/ 	.short	(.L_3 - .L_2)
	.align		4
.L_2:
        /*0010*/ 	.word	index@(_Z13productKernelPfPKfS1_)
        /*0014*/ 	.word	0x00000000


	//----- nvinfo : EIATTR_MIN_STACK_SIZE
	.align		4
.L_3:
        /*0018*/ 	.byte	0x04, 0x12
        /*001a*/ 	.short	(.L_5 - .L_4)
	.align		4
.L_4:
        /*001c*/ 	.word	index@(_Z13productKernelPfPKfS1_)
        /*0020*/ 	.word	0x00000000
.L_5:


//--------------------- .nv.compat                --------------------------
	.section	.nv.compat,"",@"SHT_CUDA_COMPAT_INFO"
	.align	4
        /*0000*/ 	.byte	0x02, 0x09, 0x00, 0x00, 0x02, 0x02, 0x01, 0x00, 0x02, 0x05, 0x05, 0x00, 0x03, 0x07, 0x01, 0x01
        /*0010*/ 	.byte	0x02, 0x03, 0x00, 0x00, 0x02, 0x06, 0x01, 0x00, 0x04, 0x0b, 0x08, 0x00, 0x09, 0x00, 0x00, 0x00
        /*0020*/ 	.byte	0x00, 0x00, 0x00, 0x00


//--------------------- .nv.info._Z13productKernelPfPKfS1_ --------------------------
	.section	.nv.info._Z13productKernelPfPKfS1_,"",@"SHT_CUDA_INFO"
	.sectionflags	@""
	.align	4


	//----- nvinfo : EIATTR_CUDA_API_VERSION
	.align		4
        /*0000*/ 	.byte	0x04, 0x37
        /*0002*/ 	.short	(.L_7 - .L_6)
.L_6:
        /*0004*/ 	.word	0x00000082


	//----- nvinfo : EIATTR_KPARAM_INFO
	.align		4
.L_7:
        /*0008*/ 	.byte	0x04, 0x17
        /*000a*/ 	.short	(.L_9 - .L_8)
.L_8:
        /*000c*/ 	.word	0x00000000
        /*0010*/ 	.short	0x0002
        /*0012*/ 	.short	0x0010
        /*0014*/ 	.byte	0x00, 0xf5, 0x21, 0x00


	//----- nvinfo : EIATTR_KPARAM_INFO
	.align		4
.L_9:
        /*0018*/ 	.byte	0x04, 0x17
        /*001a*/ 	.short	(.L_11 - .L_10)
.L_10:
        /*001c*/ 	.word	0x00000000
        /*0020*/ 	.short	0x0001
        /*0022*/ 	.short	0x0008
        /*0024*/ 	.byte	0x00, 0xf5, 0x21, 0x00


	//----- nvinfo : EIATTR_KPARAM_INFO
	.align		4
.L_11:
        /*0028*/ 	.byte	0x04, 0x17
        /*002a*/ 	.short	(.L_13 - .L_12)
.L_12:
        /*002c*/ 	.word	0x00000000
        /*0030*/ 	.short	0x0000
        /*0032*/ 	.short	0x0000
        /*0034*/ 	.byte	0x00, 0xf5, 0x21, 0x00


	//----- nvinfo : EIATTR_SPARSE_MMA_MASK
	.align		4
.L_13:
        /*0038*/ 	.byte	0x03, 0x50
        /*003a*/ 	.short	0x0000


	//----- nvinfo : EIATTR_MAXREG_COUNT
	.align		4
        /*003c*/ 	.byte	0x03, 0x1b
        /*003e*/ 	.short	0x00ff


	//----- nvinfo : EIATTR_NUM_BARRIERS
	.align		4
        /*0040*/ 	.byte	0x02, 0x4c
        /*0042*/ 	.byte	0x01
	.zero		1


	//----- nvinfo : EIATTR_MERCURY_ISA_VERSION
	.align		4
        /*0044*/ 	.byte	0x03, 0x5f
        /*0046*/ 	.short	0x0101


	//----- nvinfo : EIATTR_VRC_CTA_INIT_COUNT
	.align		4
        /*0048*/ 	.byte	0x02, 0x4a
	.zero		1
	.zero		1


	//----- nvinfo : EIATTR_EXIT_INSTR_OFFSETS
	.align		4
        /*004c*/ 	.byte	0x04, 0x1c
        /*004e*/ 	.short	(.L_15 - .L_14)


	//   ....[0]....
.L_14:
        /*0050*/ 	.word	0x000002d0


	//   ....[1]....
        /*0054*/ 	.word	0x00000350


	//----- nvinfo : EIATTR_CRS_STACK_SIZE
	.align		4
.L_15:
        /*0058*/ 	.byte	0x04, 0x1e
        /*005a*/ 	.short	(.L_17 - .L_16)
.L_16:
        /*005c*/ 	.word	0x00000000


	//----- nvinfo : EIATTR_CBANK_PARAM_SIZE
	.align		4
.L_17:
        /*0060*/ 	.byte	0x03, 0x19
        /*0062*/ 	.short	0x0018


	//----- nvinfo : EIATTR_PARAM_CBANK
	.align		4
        /*0064*/ 	.byte	0x04, 0x0a
        /*0066*/ 	.short	(.L_19 - .L_18)
	.align		4
.L_18:
        /*0068*/ 	.word	index@(.nv.constant0._Z13productKernelPfPKfS1_)
        /*006c*/ 	.short	0x0380
        /*006e*/ 	.short	0x0018


	//----- nvinfo : EIATTR_SW_WAR
	.align		4
.L_19:
        /*0070*/ 	.byte	0x04, 0x36
        /*0072*/ 	.short	(.L_21 - .L_20)
.L_20:
        /*0074*/ 	.word	0x00000008
.L_21:


//--------------------- .nv.callgraph             --------------------------
	.section	.nv.callgraph,"",@"SHT_CUDA_CALLGRAPH"
	.align	4
	.sectionentsize	8
	.align		4
        /*0000*/ 	.word	0x00000000
	.align		4
        /*0004*/ 	.word	0xffffffff
	.align		4
        /*0008*/ 	.word	0x00000000
	.align		4
        /*000c*/ 	.word	0xfffffffe
	.align		4
        /*0010*/ 	.word	0x00000000
	.align		4
        /*0014*/ 	.word	0xfffffffd
	.align		4
        /*0018*/ 	.word	0x00000000
	.align		4
        /*001c*/ 	.word	0xfffffffc


//--------------------- .text._Z13productKernelPfPKfS1_ --------------------------
	.section	.text._Z13productKernelPfPKfS1_,"ax",@progbits
	.align	128
        .global         _Z13productKernelPfPKfS1_
        .type           _Z13productKernelPfPKfS1_,@function
        .size           _Z13productKernelPfPKfS1_,(.L_x_6 - _Z13productKernelPfPKfS1_)
        .other          _Z13productKernelPfPKfS1_,@"STO_CUDA_ENTRY STV_DEFAULT"
_Z13productKernelPfPKfS1_:
.text._Z13productKernelPfPKfS1_:
[----:B------:R-:W-:Y:S01]  /*0000*/  LDC R1, c[0x0][0x37c] ;  /* 0x0000df00ff017b82 */ /* 0x000fe20000000800 */
[----:B------:R-:W0:Y:S01]  /*0010*/  S2R R12, SR_TID.X ;  /* 0x00000000000c7919 */ /* 0x000e220000002100 */
[----:B------:R-:W1:Y:S01]  /*0020*/  LDCU UR4, c[0x0][0x360] ;  /* 0x00006c00ff0477ac */ /* 0x000e620008000800 */
[----:B------:R-:W-:Y:S01]  /*0030*/  BSSY.RECONVERGENT B0, `(.L_x_0) ;  /* 0x0000015000007945 */ /* 0x000fe20003800200 */
[----:B------:R-:W-:Y:S01]  /*0040*/  IMAD.MOV.U32 R11, RZ, RZ, RZ ;  /* 0x000000ffff0b7224 */ /* 0x000fe200078e00ff */
[----:B------:R-:W0:Y:S01]  /*0050*/  S2R R13, SR_CTAID.X ;  /* 0x00000000000d7919 */ /* 0x000e220000002500 */
[----:B------:R-:W2:Y:S01]  /*0060*/  LDCU.64 UR6, c[0x0][0x358] ;  /* 0x00006b00ff0677ac */ /* 0x000ea20008000a00 */
[----:B-1----:R-:W-:Y:S02]  /*0070*/  IMAD.U32 R10, RZ, RZ, UR4 ;  /* 0x00000004ff0a7e24 */ /* 0x002fe4000f8e00ff */
[----:B0-----:R-:W-:-:S05]  /*0080*/  IMAD R0, R13, UR4, R12 ;  /* 0x000000040d007c24 */ /* 0x001fca000f8e020c */
[----:B------:R-:W-:-:S13]  /*0090*/  ISETP.GT.AND P0, PT, R0, 0x2fff, PT ;  /* 0x00002fff0000780c */ /* 0x000fda0003f04270 */
[----:B--2---:R-:W-:Y:S05]  /*00a0*/  @P0 BRA `(.L_x_1) ;  /* 0x0000000000340947 */ /* 0x004fea0003800000 */
[----:B------:R-:W0:Y:S01]  /*00b0*/  LDC.64 R6, c[0x0][0x388] ;  /* 0x0000e200ff067b82 */ /* 0x000e220000000a00 */
[----:B------:R-:W1:Y:S01]  /*00c0*/  LDCU UR4, c[0x0][0x370] ;  /* 0x00006e00ff0477ac */ /* 0x000e620008000800 */
[----:B------:R-:W-:-:S06]  /*00d0*/  HFMA2 R11, -RZ, RZ, 0, 0 ;  /* 0x00000000ff0b7431 */ /* 0x000fcc00000001ff */
[----:B------:R-:W2:Y:S01]  /*00e0*/  LDC.64 R8, c[0x0][0x390] ;  /* 0x0000e400ff087b82 */ /* 0x000ea20000000a00 */
[----:B-1----:R-:W-:-:S07]  /*00f0*/  IMAD R15, R10, UR4, RZ ;  /* 0x000000040a0f7c24 */ /* 0x002fce000f8e02ff */
.L_x_2:
[----:B0-----:R-:W-:-:S04]  /*0100*/  IMAD.WIDE R2, R0, 0x4, R6 ;  /* 0x0000000400027825 */ /* 0x001fc800078e0206 */
[----:B--2---:R-:W-:Y:S02]  /*0110*/  IMAD.WIDE R4, R0, 0x4, R8 ;  /* 0x0000000400047825 */ /* 0x004fe400078e0208 */
[----:B------:R-:W2:Y:S04]  /*0120*/  LDG.E R2, desc[UR6][R2.64] ;  /* 0x0000000602027981 */ /* 0x000ea8000c1e1900 */
[----:B------:R-:W2:Y:S01]  /*0130*/  LDG.E R4, desc[UR6][R4.64] ;  /* 0x0000000604047981 */ /* 0x000ea2000c1e1900 */
[----:B------:R-:W-:-:S05]  /*0140*/  IMAD.IADD R0, R15, 0x1, R0 ;  /* 0x000000010f007824 */ /* 0x000fca00078e0200 */
[----:B------:R-:W-:Y:S01]  /*0150*/  ISETP.GE.AND P0, PT, R0, 0x3000, PT ;  /* 0x000030000000780c */ /* 0x000fe20003f06270 */
[----:B--2---:R-:W-:-:S12]  /*0160*/  FFMA R11, R2, R4, R11 ;  /* 0x00000004020b7223 */ /* 0x004fd8000000000b */
[----:B------:R-:W-:Y:S05]  /*0170*/  @!P0 BRA `(.L_x_2) ;  /* 0xfffffffc00e08947 */ /* 0x000fea000383ffff */
.L_x_1:
[----:B------:R-:W-:Y:S05]  /*0180*/  BSYNC.RECONVERGENT B0 ;  /* 0x0000000000007941 */ /* 0x000fea0003800200 */
.L_x_0:
[----:B------:R-:W0:Y:S01]  /*0190*/  S2UR UR5, SR_CgaCtaId ;  /* 0x00000000000579c3 */ /* 0x000e220000008800 */
[----:B------:R-:W-:Y:S01]  /*01a0*/  UMOV UR4, 0x400 ;  /* 0x0000040000047882 */ /* 0x000fe20000000000 */
[----:B------:R-:W-:Y:S02]  /*01b0*/  ISETP.GE.U32.AND P1, PT, R10, 0x2, PT ;  /* 0x000000020a00780c */ /* 0x000fe40003f26070 */
[----:B------:R-:W-:Y:S01]  /*01c0*/  ISETP.NE.AND P0, PT, R12, RZ, PT ;  /* 0x000000ff0c00720c */ /* 0x000fe20003f05270 */
[----:B0-----:R-:W-:-:S06]  /*01d0*/  ULEA UR4, UR5, UR4, 0x18 ;  /* 0x0000000405047291 */ /* 0x001fcc000f8ec0ff */
[----:B------:R-:W-:-:S05]  /*01e0*/  LEA R0, R12, UR4, 0x2 ;  /* 0x000000040c007c11 */ /* 0x000fca000f8e10ff */
[----:B------:R0:W-:Y:S01]  /*01f0*/  STS [R0], R11 ;  /* 0x0000000b00007388 */ /* 0x0001e20000000800 */
[----:B------:R-:W-:Y:S06]  /*0200*/  BAR.SYNC.DEFER_BLOCKING 0x0 ;  /* 0x0000000000007b1d */ /* 0x000fec0000010000 */
[----:B------:R-:W-:Y:S05]  /*0210*/  @!P1 BRA `(.L_x_3) ;  /* 0x00000000002c9947 */ /* 0x000fea0003800000 */
.L_x_4:
[----:B------:R-:W-:-:S04]  /*0220*/  SHF.R.U32.HI R5, RZ, 0x1, R10 ;  /* 0x00000001ff057819 */ /* 0x000fc8000001160a */
[----:B------:R-:W-:-:S13]  /*0230*/  ISETP.GE.U32.AND P1, PT, R12, R5, PT ;  /* 0x000000050c00720c */ /* 0x000fda0003f26070 */
[----:B------:R-:W-:Y:S01]  /*0240*/  @!P1 LEA R2, R5, R0, 0x2 ;  /* 0x0000000005029211 */ /* 0x000fe200078e10ff */
[----:B------:R-:W-:Y:S05]  /*0250*/  @!P1 LDS R3, [R0] ;  /* 0x0000000000039984 */ /* 0x000fea0000000800 */
[----:B------:R-:W1:Y:S02]  /*0260*/  @!P1 LDS R2, [R2] ;  /* 0x0000000002029984 */ /* 0x000e640000000800 */
[----:B-1----:R-:W-:-:S05]  /*0270*/  @!P1 FADD R3, R2, R3 ;  /* 0x0000000302039221 */ /* 0x002fca0000000000 */
[----:B------:R1:W-:Y:S01]  /*0280*/  @!P1 STS [R0], R3 ;  /* 0x0000000300009388 */ /* 0x0003e20000000800 */
[----:B------:R-:W-:Y:S01]  /*0290*/  BAR.SYNC.DEFER_BLOCKING 0x0 ;  /* 0x0000000000007b1d */ /* 0x000fe20000010000 */
[----:B------:R-:W-:Y:S02]  /*02a0*/  ISETP.GT.U32.AND P1, PT, R10, 0x3, PT ;  /* 0x000000030a00780c */ /* 0x000fe40003f24070 */
[----:B------:R-:W-:-:S11]  /*02b0*/  MOV R10, R5 ;  /* 0x00000005000a7202 */ /* 0x000fd60000000f00 */
[----:B-1----:R-:W-:Y:S05]  /*02c0*/  @P1 BRA `(.L_x_4) ;  /* 0xfffffffc00d41947 */ /* 0x002fea000383ffff */
.L_x_3:
[----:B------:R-:W-:Y:S05]  /*02d0*/  @P0 EXIT ;  /* 0x000000000000094d */ /* 0x000fea0003800000 */
[----:B------:R-:W1:Y:S01]  /*02e0*/  S2UR UR5, SR_CgaCtaId ;  /* 0x00000000000579c3 */ /* 0x000e620000008800 */
[----:B------:R-:W-:-:S07]  /*02f0*/  UMOV UR4, 0x400 ;  /* 0x0000040000047882 */ /* 0x000fce0000000000 */
[----:B------:R-:W2:Y:S01]  /*0300*/  LDC.64 R2, c[0x0][0x380] ;  /* 0x0000e000ff027b82 */ /* 0x000ea20000000a00 */
[----:B-1----:R-:W-:Y:S01]  /*0310*/  ULEA UR4, UR5, UR4, 0x18 ;  /* 0x0000000405047291 */ /* 0x002fe2000f8ec0ff */
[----:B--2---:R-:W-:-:S08]  /*0320*/  IMAD.WIDE.U32 R2, R13, 0x4, R2 ;  /* 0x000000040d027825 */ /* 0x004fd000078e0002 */
[----:B------:R-:W1:Y:S04]  /*0330*/  LDS R5, [UR4] ;  /* 0x00000004ff057984 */ /* 0x000e680008000800 */
[----:B-1----:R-:W-:Y:S01]  /*0340*/  STG.E desc[UR6][R2.64], R5 ;  /* 0x0000000502007986 */ /* 0x002fe2000c101906 */
[----:B------:R-:W-:Y:S05]  /*0350*/  EXIT ;  /* 0x000000000000794d */ /* 0x000fea0003800000 */
.L_x_5:
[----:B------:R-:W-:-:S00]  /*0360*/  BRA `(.L_x_5) ;  /* 0xfffffffc00fc7947 */ /* 0x000fc0000383ffff */
[----:B------:R-:W-:-:S00]  /*0370*/  NOP ;  /* 0x0000000000007918 */ /* 0x000fc00000000000 */
        /* <DEDUP_REMOVED lines=8> */
.L_x_6:


//--------------------- .nv.shared._Z13productKernelPfPKfS1_ --------------------------
	.section	.nv.shared._Z13productKernelPfPKfS1_,"aw",@nobits
	.sectionflags	@""
	.align	4
.nv.shared._Z13productKernelPfPKfS1_:
	.zero		1536


//--------------------- .nv.shared.reserved.0     --------------------------
	.section	.nv.shared.reserved.0,"aw",@nobits
	.weak		__nv_reservedSMEM_offset_0_alias
	.size		__nv_reservedSMEM_offset_0_alias, 0, 64
	.other		__nv_reservedSMEM_offset_0_alias,@"STO_CUDA_RESERVED_SHARED STV_DEFAULT"
__nv_reservedSMEM_offset_0_alias:
	.zero		0
	.zero		64


//--------------------- .nv.constant0._Z13productKernelPfPKfS1_ --------------------------
	.section	.nv.constant0._Z13productKernelPfPKfS1_,"a",@progbits
	.sectionflags	@""
	.align	4
.nv.constant0._Z13productKernelPfPKfS1_:
	.zero		920


//--------------------- SYMBOLS --------------------------

	.type		.nv.reservedSmem.offset0,@object
	.size		.nv.reservedSmem.offset0,0x4
	.type		.nv.reservedSmem.cap,@object
	.size		.nv.reservedSmem.cap,0x4
